	.headerflags	@"EF_CUDA_TEXMODE_UNIFIED EF_CUDA_64BIT_ADDRESS EF_CUDA_ACCELERATORS EF_CUDA_SM90 EF_CUDA_VIRTUAL_SM(EF_CUDA_SM90)"
	.elftype	@"ET_EXEC"


//--------------------- .nv.info                  --------------------------
	.section	.nv.info,"",@"SHT_CUDA_INFO"
	.align	4


	//----- nvinfo : EIATTR_REGCOUNT
	.align		4
        /*0000*/ 	.byte	0x04, 0x2f
        /*0002*/ 	.short	(.L_1 - .L_0)
	.align		4
.L_0:
        /*0004*/ 	.word	index@(triton_poi_fused_mul_2)
        /*0008*/ 	.word	0x0000000c


	//----- nvinfo : EIATTR_MIN_STACK_SIZE
	.align		4
.L_1:
        /*000c*/ 	.byte	0x04, 0x12
        /*000e*/ 	.short	(.L_3 - .L_2)
	.align		4
.L_2:
        /*0010*/ 	.word	index@(triton_poi_fused_mul_2)
        /*0014*/ 	.word	0x00000000


	//----- nvinfo : EIATTR_FRAME_SIZE
	.align		4
.L_3:
        /*0018*/ 	.byte	0x04, 0x11
        /*001a*/ 	.short	(.L_5 - .L_4)
	.align		4
.L_4:
        /*001c*/ 	.word	index@(triton_poi_fused_mul_2)
        /*0020*/ 	.word	0x00000000


	//----- nvinfo : EIATTR_MIN_STACK_SIZE
	.align		4
.L_5:
        /*0024*/ 	.byte	0x04, 0x12
        /*0026*/ 	.short	(.L_7 - .L_6)
	.align		4
.L_6:
        /*0028*/ 	.word	index@(triton_poi_fused_mul_2)
        /*002c*/ 	.word	0x00000000
.L_7:


//--------------------- .nv.info.triton_poi_fused_mul_2 --------------------------
	.section	.nv.info.triton_poi_fused_mul_2,"",@"SHT_CUDA_INFO"
	.sectionflags	@""
	.align	4


	//----- nvinfo : EIATTR_CUDA_API_VERSION
	.align		4
        /*0000*/ 	.byte	0x04, 0x37
        /*0002*/ 	.short	(.L_9 - .L_8)
.L_8:
        /*0004*/ 	.word	0x0000007c


	//----- nvinfo : EIATTR_KPARAM_INFO
	.align		4
.L_9:
        /*0008*/ 	.byte	0x04, 0x17
        /*000a*/ 	.short	(.L_11 - .L_10)
.L_10:
        /*000c*/ 	.word	0x00000000
        /*0010*/ 	.short	0x0002
        /*0012*/ 	.short	0x0010
        /*0014*/ 	.byte	0x00, 0xf0, 0x11, 0x00


	//----- nvinfo : EIATTR_KPARAM_INFO
	.align		4
.L_11:
        /*0018*/ 	.byte	0x04, 0x17
        /*001a*/ 	.short	(.L_13 - .L_12)
.L_12:
        /*001c*/ 	.word	0x00000000
        /*0020*/ 	.short	0x0001
        /*0022*/ 	.short	0x0008
        /*0024*/ 	.byte	0x00, 0xf4, 0x21, 0x00


	//----- nvinfo : EIATTR_KPARAM_INFO
	.align		4
.L_13:
        /*0028*/ 	.byte	0x04, 0x17
        /*002a*/ 	.short	(.L_15 - .L_14)
.L_14:
        /*002c*/ 	.word	0x00000000
        /*0030*/ 	.short	0x0000
        /*0032*/ 	.short	0x0000
        /*0034*/ 	.byte	0x00, 0xf4, 0x21, 0x00


	//----- nvinfo : EIATTR_SPARSE_MMA_MASK
	.align		4
.L_15:
        /*0038*/ 	.byte	0x03, 0x50
        /*003a*/ 	.short	0x0000


	//----- nvinfo : EIATTR_MAXREG_COUNT
	.align		4
        /*003c*/ 	.byte	0x03, 0x1b
        /*003e*/ 	.short	0x00ff


	//----- nvinfo : EIATTR_EXIT_INSTR_OFFSETS
	.align		4
        /*0040*/ 	.byte	0x04, 0x1c
        /*0042*/ 	.short	(.L_17 - .L_16)


	//   ....[0]....
.L_16:
        /*0044*/ 	.word	0x00000170


	//   ....[1]....
        /*0048*/ 	.word	0x000001b0


	//----- nvinfo : EIATTR_REQNTID
	.align		4
.L_17:
        /*004c*/ 	.byte	0x04, 0x10
        /*004e*/ 	.short	(.L_19 - .L_18)
.L_18:
        /*0050*/ 	.word	0x00000020
        /*0054*/ 	.word	0x00000001
        /*0058*/ 	.word	0x00000001


	//----- nvinfo : EIATTR_CBANK_PARAM_SIZE
	.align		4
.L_19:
        /*005c*/ 	.byte	0x03, 0x19
        /*005e*/ 	.short	0x0014


	//----- nvinfo : EIATTR_PARAM_CBANK
	.align		4
        /*0060*/ 	.byte	0x04, 0x0a
        /*0062*/ 	.short	(.L_21 - .L_20)
	.align		4
.L_20:
        /*0064*/ 	.word	index@(.nv.constant0.triton_poi_fused_mul_2)
        /*0068*/ 	.short	0x0210
        /*006a*/ 	.short	0x0014


	//----- nvinfo : EIATTR_SW_WAR
	.align		4
.L_21:
        /*006c*/ 	.byte	0x04, 0x36
        /*006e*/ 	.short	(.L_23 - .L_22)
.L_22:
        /*0070*/ 	.word	0x00000008
.L_23:


//--------------------- .nv.callgraph             --------------------------
	.section	.nv.callgraph,"",@"SHT_CUDA_CALLGRAPH"
	.align	4
	.sectionentsize	8
	.align		4
        /*0000*/ 	.word	0x00000000
	.align		4
        /*0004*/ 	.word	0xffffffff
	.align		4
        /*0008*/ 	.word	0x00000000
	.align		4
        /*000c*/ 	.word	0xfffffffe
	.align		4
        /*0010*/ 	.word	0x00000000
	.align		4
        /*0014*/ 	.word	0xfffffffd
	.align		4
        /*0018*/ 	.word	0x00000000
	.align		4
        /*001c*/ 	.word	0xfffffffc


//--------------------- .text.triton_poi_fused_mul_2 --------------------------
	.section	.text.triton_poi_fused_mul_2,"ax",@progbits
	.align	128
        .global         triton_poi_fused_mul_2
        .type           triton_poi_fused_mul_2,@function
        .size           triton_poi_fused_mul_2,(.L_x_1 - triton_poi_fused_mul_2)
        .other          triton_poi_fused_mul_2,@"STO_CUDA_ENTRY STV_DEFAULT"
triton_poi_fused_mul_2:
.text.triton_poi_fused_mul_2:
[----:B------:R-:W0:Y:S02]  /*0000*/  LDC R1, c[0x0][0x28] ;  /* 0x00000a00ff017b82 */ /* 0x000e240000000800 */
[----:B------:R-:W1:Y:S01]  /*0010*/  S2R R0, SR_TID.X ;  /* 0x0000000000007919 */ /* 0x000e620000002100 */
[----:B------:R-:W2:Y:S01]  /*0020*/  LDC.64 R2, c[0x0][0x210] ;  /* 0x00008400ff027b82 */ /* 0x000ea20000000a00 */
[----:B------:R-:W-:Y:S01]  /*0030*/  ULDC.64 UR4, c[0x0][0x208] ;  /* 0x0000820000047ab9 */ /* 0x000fe20000000a00 */
[----:B------:R-:W3:Y:S06]  /*0040*/  S2R R7, SR_CTAID.X ;  /* 0x0000000000077919 */ /* 0x000eec0000002500 */
[----:B------:R-:W4:Y:S01]  /*0050*/  LDC.64 R4, c[0x0][0x218] ;  /* 0x00008600ff047b82 */ /* 0x000f220000000a00 */
[----:B-1----:R-:W-:Y:S01]  /*0060*/  IMAD.SHL.U32 R0, R0, 0x2, RZ ;  /* 0x0000000200007824 */ /* 0x002fe200078e00ff */
[----:B---3--:R-:W-:-:S04]  /*0070*/  SHF.R.S32.HI R6, RZ, 0x19, R7 ;  /* 0x00000019ff067819 */ /* 0x008fc80000011407 */
[----:B------:R-:W-:-:S04]  /*0080*/  LOP3.LUT R0, R0, 0x3e, RZ, 0xc0, !PT ;  /* 0x0000003e00007812 */ /* 0x000fc800078ec0ff */
[----:B------:R-:W-:Y:S02]  /*0090*/  LEA R7, R7, R0, 0x6 ;  /* 0x0000000007077211 */ /* 0x000fe400078e30ff */
[----:B------:R-:W-:Y:S02]  /*00a0*/  SGXT R0, R6, 0x1 ;  /* 0x000000010600781a */ /* 0x000fe40000000200 */
[C---:B------:R-:W-:Y:S01]  /*00b0*/  ISETP.GE.AND P0, PT, R7.reuse, 0x40, PT ;  /* 0x000000400700780c */ /* 0x040fe20003f06270 */
[----:B--2---:R-:W-:Y:S01]  /*00c0*/  IMAD.WIDE R2, R7, 0x4, R2 ;  /* 0x0000000407027825 */ /* 0x004fe200078e0202 */
[----:B------:R-:W-:-:S04]  /*00d0*/  LEA.HI R0, R0, R7, RZ, 0x2 ;  /* 0x0000000700007211 */ /* 0x000fc800078f10ff */
[----:B------:R-:W-:-:S05]  /*00e0*/  LOP3.LUT R0, R0, 0xfffffffc, RZ, 0xc0, !PT ;  /* 0xfffffffc00007812 */ /* 0x000fca00078ec0ff */
[----:B------:R-:W-:Y:S01]  /*00f0*/  IMAD.IADD R9, R7, 0x1, -R0 ;  /* 0x0000000107097824 */ /* 0x000fe200078e0a00 */
[----:B------:R-:W-:-:S03]  /*0100*/  CS2R R6, SRZ ;  /* 0x0000000000067805 */ /* 0x000fc6000001ff00 */
[----:B----4-:R-:W-:Y:S01]  /*0110*/  IMAD.WIDE R4, R9, 0x4, R4 ;  /* 0x0000000409047825 */ /* 0x010fe200078e0204 */
[----:B------:R-:W-:Y:S02]  /*0120*/  CS2R R8, SRZ ;  /* 0x0000000000087805 */ /* 0x000fe4000001ff00 */
[----:B------:R-:W2:Y:S04]  /*0130*/  @!P0 LDG.E.64 R6, desc[UR4][R2.64] ;  /* 0x0000000402068981 */ /* 0x000ea8000c1e1b00 */
[----:B------:R-:W2:Y:S02]  /*0140*/  @!P0 LDG.E.EL.64 R8, desc[UR4][R4.64] ;  /* 0x0000000404088981 */ /* 0x000ea4000c2e1b00 */
[----:B--2---:R-:W-:Y:S01]  /*0150*/  FADD R6, R8, R6 ;  /* 0x0000000608067221 */ /* 0x004fe20000000000 */
[----:B------:R-:W-:Y:S01]  /*0160*/  FADD R7, R9, R7 ;  /* 0x0000000709077221 */ /* 0x000fe20000000000 */
[----:B------:R-:W-:Y:S06]  /*0170*/  @P0 EXIT ;  /* 0x000000000000094d */ /* 0x000fec0003800000 */
[----:B------:R-:W-:Y:S01]  /*0180*/  FMUL R6, R6, 0.70710676908493041992 ;  /* 0x3f3504f306067820 */ /* 0x000fe20000400000 */
[----:B------:R-:W-:-:S05]  /*0190*/  FMUL R7, R7, 0.70710676908493041992 ;  /* 0x3f3504f307077820 */ /* 0x000fca0000400000 */
[----:B------:R-:W-:Y:S01]  /*01a0*/  STG.E.64 desc[UR4][R2.64], R6 ;  /* 0x0000000602007986 */ /* 0x000fe2000c101b04 */
[----:B------:R-:W-:Y:S05]  /*01b0*/  EXIT ;  /* 0x000000000000794d */ /* 0x000fea0003800000 */
.L_x_0:
[----:B------:R-:W-:-:S00]  /*01c0*/  BRA `(.L_x_0) ;  /* 0xfffffffc00fc7947 */ /* 0x000fc0000383ffff */
[----:B------:R-:W-:-:S00]  /*01d0*/  NOP ;  /* 0x0000000000007918 */ /* 0x000fc00000000000 */
        /* <DEDUP_REMOVED lines=10> */
.L_x_1:


//--------------------- .nv.constant0.triton_poi_fused_mul_2 --------------------------
	.section	.nv.constant0.triton_poi_fused_mul_2,"a",@progbits
	.sectionflags	@""
	.align	4
.nv.constant0.triton_poi_fused_mul_2:
	.zero		548
